//
// Generated by NVIDIA NVVM Compiler
//
// Compiler Build ID: CL-36424714
// Cuda compilation tools, release 13.0, V13.0.88
// Based on NVVM 20.0.0
//

.version 9.0
.target sm_100
.address_size 64

	// .globl	_Z11warm_up_gpuv

.visible .entry _Z11warm_up_gpuv()
{


	ret;

}
	// .globl	_Z8layer1_wPiS_S_i
.visible .entry _Z8layer1_wPiS_S_i(
	.param .u64 .ptr .align 1 _Z8layer1_wPiS_S_i_param_0,
	.param .u64 .ptr .align 1 _Z8layer1_wPiS_S_i_param_1,
	.param .u64 .ptr .align 1 _Z8layer1_wPiS_S_i_param_2,
	.param .u32 _Z8layer1_wPiS_S_i_param_3
)
{
	.reg .pred 	%p<18>;
	.reg .b32 	%r<105>;
	.reg .b64 	%rd<28>;

	ld.param.u64 	%rd12, [_Z8layer1_wPiS_S_i_param_0];
	ld.param.u64 	%rd13, [_Z8layer1_wPiS_S_i_param_1];
	ld.param.u64 	%rd11, [_Z8layer1_wPiS_S_i_param_2];
	ld.param.u32 	%r50, [_Z8layer1_wPiS_S_i_param_3];
	cvta.to.global.u64 	%rd1, %rd13;
	cvta.to.global.u64 	%rd2, %rd12;
	mov.u32 	%r51, %ntid.x;
	mov.u32 	%r52, %ctaid.x;
	mov.u32 	%r53, %tid.x;
	mad.lo.s32 	%r87, %r51, %r52, %r53;
	add.s32 	%r2, %r50, 1;
	add.s32 	%r54, %r50, 2;
	mad.lo.s32 	%r55, %r54, %r50, %r54;
	shr.u32 	%r56, %r55, 31;
	add.s32 	%r57, %r55, %r56;
	shr.s32 	%r58, %r57, 1;
	setp.ge.s32 	%p1, %r87, %r58;
	@%p1 bra 	$L__BB1_18;
	setp.lt.s32 	%p2, %r50, 0;
	setp.le.s32 	%p3, %r87, %r50;
	or.pred  	%p4, %p2, %p3;
	mov.b32 	%r88, 1;
	@%p4 bra 	$L__BB1_4;
	mov.b32 	%r88, 1;
	mov.u32 	%r84, %r2;
$L__BB1_3:
	sub.s32 	%r87, %r87, %r84;
	add.s32 	%r88, %r88, 1;
	add.s32 	%r8, %r84, -1;
	setp.gt.u32 	%p5, %r84, 1;
	setp.ge.s32 	%p6, %r87, %r8;
	and.pred  	%p7, %p5, %p6;
	mov.u32 	%r84, %r8;
	@%p7 bra 	$L__BB1_3;
$L__BB1_4:
	add.s32 	%r11, %r88, %r87;
	setp.lt.s32 	%p8, %r87, 0;
	mul.lo.s32 	%r61, %r88, %r2;
	cvt.s64.s32 	%rd14, %r61;
	cvt.s64.s32 	%rd15, %r11;
	add.s64 	%rd16, %rd15, %rd14;
	cvta.to.global.u64 	%rd17, %rd11;
	shl.b64 	%rd18, %rd16, 2;
	add.s64 	%rd3, %rd17, %rd18;
	@%p8 bra 	$L__BB1_11;
	add.s32 	%r102, %r88, -1;
	ld.global.u32 	%r93, [%rd3+-4];
	max.s32 	%r14, %r88, %r11;
	sub.s32 	%r62, %r14, %r88;
	add.s32 	%r63, %r62, 1;
	and.b32  	%r15, %r63, 3;
	setp.eq.s32 	%p9, %r15, 0;
	@%p9 bra 	$L__BB1_8;
	neg.s32 	%r89, %r15;
	mov.u32 	%r90, %r88;
	mov.u32 	%r92, %r102;
$L__BB1_7:
	.pragma "nounroll";
	mov.u32 	%r102, %r90;
	mul.wide.s32 	%rd19, %r92, 4;
	add.s64 	%rd20, %rd1, %rd19;
	ld.global.u32 	%r64, [%rd20];
	add.s32 	%r93, %r93, %r64;
	st.global.u32 	[%rd3+-4], %r93;
	add.s32 	%r92, %r92, 1;
	add.s32 	%r90, %r102, 1;
	add.s32 	%r89, %r89, 1;
	setp.ne.s32 	%p10, %r89, 0;
	@%p10 bra 	$L__BB1_7;
$L__BB1_8:
	setp.lt.u32 	%p11, %r62, 3;
	@%p11 bra 	$L__BB1_11;
	sub.s32 	%r100, %r102, %r14;
	add.s64 	%rd4, %rd1, 8;
$L__BB1_10:
	mul.wide.s32 	%rd21, %r102, 4;
	add.s64 	%rd22, %rd4, %rd21;
	ld.global.u32 	%r66, [%rd22+-8];
	add.s32 	%r67, %r93, %r66;
	st.global.u32 	[%rd3+-4], %r67;
	ld.global.u32 	%r68, [%rd22+-4];
	add.s32 	%r69, %r67, %r68;
	st.global.u32 	[%rd3+-4], %r69;
	ld.global.u32 	%r70, [%rd22];
	add.s32 	%r71, %r69, %r70;
	st.global.u32 	[%rd3+-4], %r71;
	ld.global.u32 	%r72, [%rd22+4];
	add.s32 	%r93, %r71, %r72;
	st.global.u32 	[%rd3+-4], %r93;
	add.s32 	%r102, %r102, 4;
	add.s32 	%r100, %r100, 4;
	setp.eq.s32 	%p12, %r100, 0;
	@%p12 bra 	$L__BB1_11;
	bra.uni 	$L__BB1_10;
$L__BB1_11:
	setp.lt.s32 	%p13, %r87, 1;
	@%p13 bra 	$L__BB1_18;
	ld.global.u32 	%r98, [%rd3+-4];
	add.s32 	%r73, %r88, 1;
	max.s32 	%r29, %r11, %r73;
	sub.s32 	%r74, %r29, %r88;
	and.b32  	%r30, %r74, 3;
	setp.eq.s32 	%p14, %r30, 0;
	mov.u32 	%r99, %r88;
	@%p14 bra 	$L__BB1_15;
	mul.wide.u32 	%rd23, %r88, 4;
	add.s64 	%rd26, %rd2, %rd23;
	neg.s32 	%r95, %r30;
	mov.u32 	%r99, %r88;
$L__BB1_14:
	.pragma "nounroll";
	ld.global.u32 	%r75, [%rd26];
	add.s32 	%r98, %r98, %r75;
	st.global.u32 	[%rd3+-4], %r98;
	add.s32 	%r99, %r99, 1;
	add.s64 	%rd26, %rd26, 4;
	add.s32 	%r95, %r95, 1;
	setp.ne.s32 	%p15, %r95, 0;
	@%p15 bra 	$L__BB1_14;
$L__BB1_15:
	sub.s32 	%r76, %r88, %r29;
	setp.gt.u32 	%p16, %r76, -4;
	@%p16 bra 	$L__BB1_18;
	mul.wide.u32 	%rd24, %r99, 4;
	add.s64 	%rd25, %rd24, %rd2;
	add.s64 	%rd27, %rd25, 8;
$L__BB1_17:
	ld.global.u32 	%r77, [%rd27+-8];
	add.s32 	%r78, %r98, %r77;
	st.global.u32 	[%rd3+-4], %r78;
	ld.global.u32 	%r79, [%rd27+-4];
	add.s32 	%r80, %r78, %r79;
	st.global.u32 	[%rd3+-4], %r80;
	ld.global.u32 	%r81, [%rd27];
	add.s32 	%r82, %r80, %r81;
	st.global.u32 	[%rd3+-4], %r82;
	ld.global.u32 	%r83, [%rd27+4];
	add.s32 	%r98, %r82, %r83;
	st.global.u32 	[%rd3+-4], %r98;
	add.s32 	%r99, %r99, 4;
	add.s64 	%rd27, %rd27, 16;
	setp.lt.s32 	%p17, %r99, %r11;
	@%p17 bra 	$L__BB1_17;
$L__BB1_18:
	ret;

}
	// .globl	_Z8layer1_sPiS_S_ii
.visible .entry _Z8layer1_sPiS_S_ii(
	.param .u64 .ptr .align 1 _Z8layer1_sPiS_S_ii_param_0,
	.param .u64 .ptr .align 1 _Z8layer1_sPiS_S_ii_param_1,
	.param .u64 .ptr .align 1 _Z8layer1_sPiS_S_ii_param_2,
	.param .u32 _Z8layer1_sPiS_S_ii_param_3,
	.param .u32 _Z8layer1_sPiS_S_ii_param_4
)
{
	.reg .pred 	%p<13>;
	.reg .b32 	%r<117>;
	.reg .b64 	%rd<30>;

	ld.param.u64 	%rd9, [_Z8layer1_sPiS_S_ii_param_0];
	ld.param.u64 	%rd10, [_Z8layer1_sPiS_S_ii_param_1];
	ld.param.u64 	%rd11, [_Z8layer1_sPiS_S_ii_param_2];
	ld.param.u32 	%r53, [_Z8layer1_sPiS_S_ii_param_3];
	ld.param.u32 	%r54, [_Z8layer1_sPiS_S_ii_param_4];
	cvta.to.global.u64 	%rd1, %rd11;
	mov.u32 	%r55, %ntid.x;
	mov.u32 	%r56, %ctaid.x;
	mul.lo.s32 	%r1, %r55, %r56;
	mov.u32 	%r2, %tid.x;
	add.s32 	%r101, %r1, %r2;
	sub.s32 	%r57, %r54, %r53;
	setp.ge.s32 	%p1, %r101, %r57;
	@%p1 bra 	$L__BB2_21;
	add.s32 	%r105, %r101, 1;
	setp.ne.s32 	%p2, %r53, -1;
	@%p2 bra 	$L__BB2_3;
	cvta.to.global.u64 	%rd25, %rd9;
	mul.wide.s32 	%rd26, %r101, 4;
	add.s64 	%rd27, %rd25, %rd26;
	ld.global.u32 	%r95, [%rd27];
	mad.lo.s32 	%r96, %r105, %r54, %r105;
	add.s32 	%r97, %r96, %r101;
	mul.wide.s32 	%rd28, %r97, 4;
	add.s64 	%rd29, %rd1, %rd28;
	st.global.u32 	[%rd29], %r95;
	bra.uni 	$L__BB2_21;
$L__BB2_3:
	add.s32 	%r5, %r54, 1;
	mad.lo.s32 	%r6, %r105, %r54, %r105;
	add.s32 	%r99, %r6, %r101;
	mul.wide.s32 	%rd12, %r99, 4;
	add.s64 	%rd13, %rd1, %rd12;
	ld.global.u32 	%r58, [%rd13];
	add.s32 	%r59, %r6, %r5;
	add.s32 	%r8, %r53, %r105;
	add.s32 	%r60, %r8, %r59;
	mul.wide.s32 	%rd14, %r60, 4;
	add.s64 	%rd15, %rd1, %rd14;
	ld.global.u32 	%r61, [%rd15];
	add.s32 	%r62, %r61, %r58;
	add.s32 	%r63, %r8, %r6;
	cvta.to.global.u64 	%rd16, %rd10;
	mul.wide.s32 	%rd17, %r63, 4;
	add.s64 	%rd2, %rd16, %rd17;
	ld.global.u32 	%r64, [%rd2];
	add.s32 	%r110, %r62, %r64;
	add.s64 	%rd3, %rd1, %rd17;
	st.global.u32 	[%rd3], %r110;
	setp.lt.s32 	%p3, %r53, 0;
	@%p3 bra 	$L__BB2_21;
	max.s32 	%r10, %r8, %r105;
	sub.s32 	%r65, %r10, %r101;
	and.b32  	%r11, %r65, 3;
	setp.eq.s32 	%p4, %r11, 0;
	@%p4 bra 	$L__BB2_10;
	add.s32 	%r66, %r2, %r53;
	add.s32 	%r67, %r66, %r1;
	add.s32 	%r68, %r101, 2;
	mad.lo.s32 	%r100, %r68, %r5, %r67;
	neg.s32 	%r98, %r11;
$L__BB2_6:
	.pragma "nounroll";
	mul.wide.s32 	%rd18, %r99, 4;
	add.s64 	%rd19, %rd1, %rd18;
	ld.global.u32 	%r69, [%rd19];
	add.s32 	%r70, %r100, 1;
	mul.wide.s32 	%rd20, %r70, 4;
	add.s64 	%rd21, %rd1, %rd20;
	ld.global.u32 	%r71, [%rd21];
	add.s32 	%r72, %r71, %r69;
	ld.global.u32 	%r73, [%rd2];
	add.s32 	%r19, %r72, %r73;
	setp.ge.s32 	%p5, %r19, %r110;
	@%p5 bra 	$L__BB2_8;
	st.global.u32 	[%rd3], %r19;
	mov.u32 	%r110, %r19;
$L__BB2_8:
	add.s32 	%r101, %r101, 1;
	add.s32 	%r100, %r100, %r5;
	add.s32 	%r99, %r99, 1;
	add.s32 	%r98, %r98, 1;
	setp.ne.s32 	%p6, %r98, 0;
	@%p6 bra 	$L__BB2_6;
	add.s32 	%r105, %r101, 1;
$L__BB2_10:
	sub.s32 	%r74, %r1, %r10;
	add.s32 	%r75, %r74, %r2;
	setp.gt.u32 	%p7, %r75, -4;
	@%p7 bra 	$L__BB2_21;
	add.s32 	%r76, %r2, %r53;
	add.s32 	%r77, %r76, %r1;
	mad.lo.s32 	%r78, %r5, %r105, %r5;
	add.s32 	%r107, %r77, %r78;
	shl.b32 	%r79, %r54, 2;
	add.s32 	%r29, %r79, 4;
	add.s32 	%r106, %r105, %r6;
	mul.wide.s32 	%rd6, %r5, 4;
$L__BB2_12:
	add.s32 	%r80, %r106, -1;
	mul.wide.s32 	%rd22, %r80, 4;
	add.s64 	%rd4, %rd1, %rd22;
	ld.global.u32 	%r81, [%rd4];
	add.s32 	%r82, %r107, 1;
	mul.wide.s32 	%rd23, %r82, 4;
	add.s64 	%rd5, %rd1, %rd23;
	ld.global.u32 	%r83, [%rd5];
	add.s32 	%r84, %r83, %r81;
	ld.global.u32 	%r113, [%rd2];
	add.s32 	%r36, %r84, %r113;
	setp.ge.s32 	%p8, %r36, %r110;
	@%p8 bra 	$L__BB2_14;
	st.global.u32 	[%rd3], %r36;
	ld.global.u32 	%r113, [%rd2];
	mov.u32 	%r110, %r36;
$L__BB2_14:
	ld.global.u32 	%r85, [%rd4+4];
	add.s64 	%rd7, %rd5, %rd6;
	ld.global.u32 	%r86, [%rd7];
	add.s32 	%r87, %r86, %r85;
	add.s32 	%r40, %r87, %r113;
	setp.ge.s32 	%p9, %r40, %r110;
	@%p9 bra 	$L__BB2_16;
	st.global.u32 	[%rd3], %r40;
	ld.global.u32 	%r113, [%rd2];
	mov.u32 	%r110, %r40;
$L__BB2_16:
	ld.global.u32 	%r88, [%rd4+8];
	add.s64 	%rd8, %rd7, %rd6;
	ld.global.u32 	%r89, [%rd8];
	add.s32 	%r90, %r89, %r88;
	add.s32 	%r44, %r90, %r113;
	setp.ge.s32 	%p10, %r44, %r110;
	@%p10 bra 	$L__BB2_18;
	st.global.u32 	[%rd3], %r44;
	ld.global.u32 	%r113, [%rd2];
	mov.u32 	%r110, %r44;
$L__BB2_18:
	ld.global.u32 	%r91, [%rd4+12];
	add.s32 	%r105, %r105, 4;
	add.s64 	%rd24, %rd8, %rd6;
	ld.global.u32 	%r92, [%rd24];
	add.s32 	%r93, %r92, %r91;
	add.s32 	%r49, %r93, %r113;
	setp.ge.s32 	%p11, %r49, %r110;
	@%p11 bra 	$L__BB2_20;
	st.global.u32 	[%rd3], %r49;
	mov.u32 	%r110, %r49;
$L__BB2_20:
	add.s32 	%r94, %r105, -1;
	add.s32 	%r107, %r107, %r29;
	add.s32 	%r106, %r106, 4;
	setp.lt.s32 	%p12, %r94, %r8;
	@%p12 bra 	$L__BB2_12;
$L__BB2_21:
	ret;

}


// ===== COMPILED SASS (sm_100) =====

	.target	sm_100

	.elftype	@"ET_EXEC"


//--------------------- .note.nv.tkinfo           --------------------------
	.section	.note.nv.tkinfo,"",@"SHT_NOTE"
	.sectionflags	@"SHF_NOTE_NV_TKINFO"
	.tkinfo
        /*0018*/ 	.word	0x00000002
        /*0030*/ 	.string	""
        /*0030*/ 	.string	"ptxas"
        /*0030*/ 	.string	"Cuda compilation tools, release 13.0, V13.0.88"
        /*0030*/ 	.string	"Build cuda_13.0.r13.0/compiler.36424714_0"
        /*0030*/ 	.string	"-arch sm_100 -m 64 "



//--------------------- .note.nv.cuinfo           --------------------------
	.section	.note.nv.cuinfo,"",@"SHT_NOTE"
	.sectionflags	@"SHF_NOTE_NV_CUINFO"
        /*0018*/ 	.short	0x0002
        /*001a*/ 	.short	0x0064
        /*001c*/ 	.short	0x0082
	.zero		2


//--------------------- .nv.info                  --------------------------
	.section	.nv.info,"",@"SHT_CUDA_INFO"
	.align	4


	//----- nvinfo : EIATTR_REGCOUNT
	.align		4
        /*0000*/ 	.byte	0x04, 0x2f
        /*0002*/ 	.short	(.L_1 - .L_0)
	.align		4
.L_0:
        /*0004*/ 	.word	index@(_Z11warm_up_gpuv)
        /*0008*/ 	.word	0x00000004


	//----- nvinfo : EIATTR_FRAME_SIZE
	.align		4
.L_1:
        /*000c*/ 	.byte	0x04, 0x11
        /*000e*/ 	.short	(.L_3 - .L_2)
	.align		4
.L_2:
        /*0010*/ 	.word	index@(_Z11warm_up_gpuv)
        /*0014*/ 	.word	0x00000000


	//----- nvinfo : EIATTR_REGCOUNT
	.align		4
.L_3:
        /*0018*/ 	.byte	0x04, 0x2f
        /*001a*/ 	.short	(.L_5 - .L_4)
	.align		4
.L_4:
        /*001c*/ 	.word	index@(_Z8layer1_wPiS_S_i)
        /*0020*/ 	.word	0x00000016


	//----- nvinfo : EIATTR_FRAME_SIZE
	.align		4
.L_5:
        /*0024*/ 	.byte	0x04, 0x11
        /*0026*/ 	.short	(.L_7 - .L_6)
	.align		4
.L_6:
        /*0028*/ 	.word	index@(_Z8layer1_wPiS_S_i)
        /*002c*/ 	.word	0x00000000


	//----- nvinfo : EIATTR_REGCOUNT
	.align		4
.L_7:
        /*0030*/ 	.byte	0x04, 0x2f
        /*0032*/ 	.short	(.L_9 - .L_8)
	.align		4
.L_8:
        /*0034*/ 	.word	index@(_Z8layer1_sPiS_S_ii)
        /*0038*/ 	.word	0x0000001a


	//----- nvinfo : EIATTR_FRAME_SIZE
	.align		4
.L_9:
        /*003c*/ 	.byte	0x04, 0x11
        /*003e*/ 	.short	(.L_11 - .L_10)
	.align		4
.L_10:
        /*0040*/ 	.word	index@(_Z8layer1_sPiS_S_ii)
        /*0044*/ 	.word	0x00000000


	//----- nvinfo : EIATTR_MIN_STACK_SIZE
	.align		4
.L_11:
        /*0048*/ 	.byte	0x04, 0x12
        /*004a*/ 	.short	(.L_13 - .L_12)
	.align		4
.L_12:
        /*004c*/ 	.word	index@(_Z8layer1_sPiS_S_ii)
        /*0050*/ 	.word	0x00000000


	//----- nvinfo : EIATTR_MIN_STACK_SIZE
	.align		4
.L_13:
        /*0054*/ 	.byte	0x04, 0x12
        /*0056*/ 	.short	(.L_15 - .L_14)
	.align		4
.L_14:
        /*0058*/ 	.word	index@(_Z8layer1_wPiS_S_i)
        /*005c*/ 	.word	0x00000000


	//----- nvinfo : EIATTR_MIN_STACK_SIZE
	.align		4
.L_15:
        /*0060*/ 	.byte	0x04, 0x12
        /*0062*/ 	.short	(.L_17 - .L_16)
	.align		4
.L_16:
        /*0064*/ 	.word	index@(_Z11warm_up_gpuv)
        /*0068*/ 	.word	0x00000000
.L_17:


//--------------------- .nv.compat                --------------------------
	.section	.nv.compat,"",@"SHT_CUDA_COMPAT_INFO"
	.align	4
        /*0000*/ 	.byte	0x02, 0x09, 0x00, 0x00, 0x02, 0x02, 0x01, 0x00, 0x02, 0x05, 0x05, 0x00, 0x03, 0x07, 0x01, 0x01
        /*0010*/ 	.byte	0x02, 0x03, 0x00, 0x00, 0x02, 0x06, 0x01, 0x00, 0x04, 0x0b, 0x08, 0x00, 0x09, 0x00, 0x00, 0x00
        /*0020*/ 	.byte	0x00, 0x00, 0x00, 0x00


//--------------------- .nv.info._Z8layer1_sPiS_S_ii --------------------------
	.section	.nv.info._Z8layer1_sPiS_S_ii,"",@"SHT_CUDA_INFO"
	.sectionflags	@""
	.align	4


	//----- nvinfo : EIATTR_CUDA_API_VERSION
	.align		4
        /*0000*/ 	.byte	0x04, 0x37
        /*0002*/ 	.short	(.L_19 - .L_18)
.L_18:
        /*0004*/ 	.word	0x00000082


	//----- nvinfo : EIATTR_KPARAM_INFO
	.align		4
.L_19:
        /*0008*/ 	.byte	0x04, 0x17
        /*000a*/ 	.short	(.L_21 - .L_20)
.L_20:
        /*000c*/ 	.word	0x00000000
        /*0010*/ 	.short	0x0004
        /*0012*/ 	.short	0x001c
        /*0014*/ 	.byte	0x00, 0xf0, 0x11, 0x00


	//----- nvinfo : EIATTR_KPARAM_INFO
	.align		4
.L_21:
        /*0018*/ 	.byte	0x04, 0x17
        /*001a*/ 	.short	(.L_23 - .L_22)
.L_22:
        /*001c*/ 	.word	0x00000000
        /*0020*/ 	.short	0x0003
        /*0022*/ 	.short	0x0018
        /*0024*/ 	.byte	0x00, 0xf0, 0x11, 0x00


	//----- nvinfo : EIATTR_KPARAM_INFO
	.align		4
.L_23:
        /*0028*/ 	.byte	0x04, 0x17
        /*002a*/ 	.short	(.L_25 - .L_24)
.L_24:
        /*002c*/ 	.word	0x00000000
        /*0030*/ 	.short	0x0002
        /*0032*/ 	.short	0x0010
        /*0034*/ 	.byte	0x00, 0xf5, 0x21, 0x00


	//----- nvinfo : EIATTR_KPARAM_INFO
	.align		4
.L_25:
        /*0038*/ 	.byte	0x04, 0x17
        /*003a*/ 	.short	(.L_27 - .L_26)
.L_26:
        /*003c*/ 	.word	0x00000000
        /*0040*/ 	.short	0x0001
        /*0042*/ 	.short	0x0008
        /*0044*/ 	.byte	0x00, 0xf5, 0x21, 0x00


	//----- nvinfo : EIATTR_KPARAM_INFO
	.align		4
.L_27:
        /*0048*/ 	.byte	0x04, 0x17
        /*004a*/ 	.short	(.L_29 - .L_28)
.L_28:
        /*004c*/ 	.word	0x00000000
        /*0050*/ 	.short	0x0000
        /*0052*/ 	.short	0x0000
        /*0054*/ 	.byte	0x00, 0xf5, 0x21, 0x00


	//----- nvinfo : EIATTR_SPARSE_MMA_MASK
	.align		4
.L_29:
        /*0058*/ 	.byte	0x03, 0x50
        /*005a*/ 	.short	0x0000


	//----- nvinfo : EIATTR_MAXREG_COUNT
	.align		4
        /*005c*/ 	.byte	0x03, 0x1b
        /*005e*/ 	.short	0x00ff


	//----- nvinfo : EIATTR_MERCURY_ISA_VERSION
	.align		4
        /*0060*/ 	.byte	0x03, 0x5f
        /*0062*/ 	.short	0x0101


	//----- nvinfo : EIATTR_VRC_CTA_INIT_COUNT
	.align		4
        /*0064*/ 	.byte	0x02, 0x4a
	.zero		1
	.zero		1


	//----- nvinfo : EIATTR_EXIT_INSTR_OFFSETS
	.align		4
        /*0068*/ 	.byte	0x04, 0x1c
        /*006a*/ 	.short	(.L_31 - .L_30)


	//   ....[0]....
.L_30:
        /*006c*/ 	.word	0x00000090


	//   ....[1]....
        /*0070*/ 	.word	0x00000160


	//   ....[2]....
        /*0074*/ 	.word	0x00000290


	//   ....[3]....
        /*0078*/ 	.word	0x000004a0


	//   ....[4]....
        /*007c*/ 	.word	0x000007b0


	//----- nvinfo : EIATTR_CRS_STACK_SIZE
	.align		4
.L_31:
        /*0080*/ 	.byte	0x04, 0x1e
        /*0082*/ 	.short	(.L_33 - .L_32)
.L_32:
        /*0084*/ 	.word	0x00000000


	//----- nvinfo : EIATTR_CBANK_PARAM_SIZE
	.align		4
.L_33:
        /*0088*/ 	.byte	0x03, 0x19
        /*008a*/ 	.short	0x0020


	//----- nvinfo : EIATTR_PARAM_CBANK
	.align		4
        /*008c*/ 	.byte	0x04, 0x0a
        /*008e*/ 	.short	(.L_35 - .L_34)
	.align		4
.L_34:
        /*0090*/ 	.word	index@(.nv.constant0._Z8layer1_sPiS_S_ii)
        /*0094*/ 	.short	0x0380
        /*0096*/ 	.short	0x0020


	//----- nvinfo : EIATTR_SW_WAR
	.align		4
.L_35:
        /*0098*/ 	.byte	0x04, 0x36
        /*009a*/ 	.short	(.L_37 - .L_36)
.L_36:
        /*009c*/ 	.word	0x00000008
.L_37:


//--------------------- .nv.info._Z8layer1_wPiS_S_i --------------------------
	.section	.nv.info._Z8layer1_wPiS_S_i,"",@"SHT_CUDA_INFO"
	.sectionflags	@""
	.align	4


	//----- nvinfo : EIATTR_CUDA_API_VERSION
	.align		4
        /*0000*/ 	.byte	0x04, 0x37
        /*0002*/ 	.short	(.L_39 - .L_38)
.L_38:
        /*0004*/ 	.word	0x00000082


	//----- nvinfo : EIATTR_KPARAM_INFO
	.align		4
.L_39:
        /*0008*/ 	.byte	0x04, 0x17
        /*000a*/ 	.short	(.L_41 - .L_40)
.L_40:
        /*000c*/ 	.word	0x00000000
        /*0010*/ 	.short	0x0003
        /*0012*/ 	.short	0x0018
        /*0014*/ 	.byte	0x00, 0xf0, 0x11, 0x00


	//----- nvinfo : EIATTR_KPARAM_INFO
	.align		4
.L_41:
        /*0018*/ 	.byte	0x04, 0x17
        /*001a*/ 	.short	(.L_43 - .L_42)
.L_42:
        /*001c*/ 	.word	0x00000000
        /*0020*/ 	.short	0x0002
        /*0022*/ 	.short	0x0010
        /*0024*/ 	.byte	0x00, 0xf5, 0x21, 0x00


	//----- nvinfo : EIATTR_KPARAM_INFO
	.align		4
.L_43:
        /*0028*/ 	.byte	0x04, 0x17
        /*002a*/ 	.short	(.L_45 - .L_44)
.L_44:
        /*002c*/ 	.word	0x00000000
        /*0030*/ 	.short	0x0001
        /*0032*/ 	.short	0x0008
        /*0034*/ 	.byte	0x00, 0xf5, 0x21, 0x00


	//----- nvinfo : EIATTR_KPARAM_INFO
	.align		4
.L_45:
        /*0038*/ 	.byte	0x04, 0x17
        /*003a*/ 	.short	(.L_47 - .L_46)
.L_46:
        /*003c*/ 	.word	0x00000000
        /*0040*/ 	.short	0x0000
        /*0042*/ 	.short	0x0000
        /*0044*/ 	.byte	0x00, 0xf5, 0x21, 0x00


	//----- nvinfo : EIATTR_SPARSE_MMA_MASK
	.align		4
.L_47:
        /*0048*/ 	.byte	0x03, 0x50
        /*004a*/ 	.short	0x0000


	//----- nvinfo : EIATTR_MAXREG_COUNT
	.align		4
        /*004c*/ 	.byte	0x03, 0x1b
        /*004e*/ 	.short	0x00ff


	//----- nvinfo : EIATTR_MERCURY_ISA_VERSION
	.align		4
        /*0050*/ 	.byte	0x03, 0x5f
        /*0052*/ 	.short	0x0101


	//----- nvinfo : EIATTR_VRC_CTA_INIT_COUNT
	.align		4
        /*0054*/ 	.byte	0x02, 0x4a
	.zero		1
	.zero		1


	//----- nvinfo : EIATTR_EXIT_INSTR_OFFSETS
	.align		4
        /*0058*/ 	.byte	0x04, 0x1c
        /*005a*/ 	.short	(.L_49 - .L_48)


	//   ....[0]....
.L_48:
        /*005c*/ 	.word	0x000000b0


	//   ....[1]....
        /*0060*/ 	.word	0x000005b0


	//   ....[2]....
        /*0064*/ 	.word	0x00000760


	//   ....[3]....
        /*0068*/ 	.word	0x000008e0


	//----- nvinfo : EIATTR_CRS_STACK_SIZE
	.align		4
.L_49:
        /*006c*/ 	.byte	0x04, 0x1e
        /*006e*/ 	.short	(.L_51 - .L_50)
.L_50:
        /*0070*/ 	.word	0x00000000


	//----- nvinfo : EIATTR_CBANK_PARAM_SIZE
	.align		4
.L_51:
        /*0074*/ 	.byte	0x03, 0x19
        /*0076*/ 	.short	0x001c


	//----- nvinfo : EIATTR_PARAM_CBANK
	.align		4
        /*0078*/ 	.byte	0x04, 0x0a
        /*007a*/ 	.short	(.L_53 - .L_52)
	.align		4
.L_52:
        /*007c*/ 	.word	index@(.nv.constant0._Z8layer1_wPiS_S_i)
        /*0080*/ 	.short	0x0380
        /*0082*/ 	.short	0x001c


	//----- nvinfo : EIATTR_SW_WAR
	.align		4
.L_53:
        /*0084*/ 	.byte	0x04, 0x36
        /*0086*/ 	.short	(.L_55 - .L_54)
.L_54:
        /*0088*/ 	.word	0x00000008
.L_55:


//--------------------- .nv.info._Z11warm_up_gpuv --------------------------
	.section	.nv.info._Z11warm_up_gpuv,"",@"SHT_CUDA_INFO"
	.sectionflags	@""
	.align	4


	//----- nvinfo : EIATTR_CUDA_API_VERSION
	.align		4
        /*0000*/ 	.byte	0x04, 0x37
        /*0002*/ 	.short	(.L_57 - .L_56)
.L_56:
        /*0004*/ 	.word	0x00000082


	//----- nvinfo : EIATTR_SPARSE_MMA_MASK
	.align		4
.L_57:
        /*0008*/ 	.byte	0x03, 0x50
        /*000a*/ 	.short	0x0000


	//----- nvinfo : EIATTR_MAXREG_COUNT
	.align		4
        /*000c*/ 	.byte	0x03, 0x1b
        /*000e*/ 	.short	0x00ff


	//----- nvinfo : EIATTR_MERCURY_ISA_VERSION
	.align		4
        /*0010*/ 	.byte	0x03, 0x5f
        /*0012*/ 	.short	0x0101


	//----- nvinfo : EIATTR_VRC_CTA_INIT_COUNT
	.align		4
        /*0014*/ 	.byte	0x02, 0x4a
	.zero		1
	.zero		1


	//----- nvinfo : EIATTR_EXIT_INSTR_OFFSETS
	.align		4
        /*0018*/ 	.byte	0x04, 0x1c
        /*001a*/ 	.short	(.L_59 - .L_58)


	//   ....[0]....
.L_58:
        /*001c*/ 	.word	0x00000010


	//----- nvinfo : EIATTR_SW_WAR
	.align		4
.L_59:
        /*0020*/ 	.byte	0x04, 0x36
        /*0022*/ 	.short	(.L_61 - .L_60)
.L_60:
        /*0024*/ 	.word	0x00000008
.L_61:


//--------------------- .nv.callgraph             --------------------------
	.section	.nv.callgraph,"",@"SHT_CUDA_CALLGRAPH"
	.align	4
	.sectionentsize	8
	.align		4
        /*0000*/ 	.word	0x00000000
	.align		4
        /*0004*/ 	.word	0xffffffff
	.align		4
        /*0008*/ 	.word	0x00000000
	.align		4
        /*000c*/ 	.word	0xfffffffe
	.align		4
        /*0010*/ 	.word	0x00000000
	.align		4
        /*0014*/ 	.word	0xfffffffd
	.align		4
        /*0018*/ 	.word	0x00000000
	.align		4
        /*001c*/ 	.word	0xfffffffc


//--------------------- .text._Z8layer1_sPiS_S_ii --------------------------
	.section	.text._Z8layer1_sPiS_S_ii,"ax",@progbits
	.align	128
        .global         _Z8layer1_sPiS_S_ii
        .type           _Z8layer1_sPiS_S_ii,@function
        .size           _Z8layer1_sPiS_S_ii,(.L_x_23 - _Z8layer1_sPiS_S_ii)
        .other          _Z8layer1_sPiS_S_ii,@"STO_CUDA_ENTRY STV_DEFAULT"
_Z8layer1_sPiS_S_ii:
.text._Z8layer1_sPiS_S_ii:
[----:B------:R-:W-:Y:S01]  /*0000*/  LDC R1, c[0x0][0x37c] ;  /* 0x0000df00ff017b82 */ /* 0x000fe20000000800 */
[----:B------:R-:W0:Y:S07]  /*0010*/  S2R R11, SR_TID.X ;  /* 0x00000000000b7919 */ /* 0x000e2e0000002100 */
[----:B------:R-:W1:Y:S01]  /*0020*/  S2UR UR5, SR_CTAID.X ;  /* 0x00000000000579c3 */ /* 0x000e620000002500 */
[----:B------:R-:W1:Y:S07]  /*0030*/  LDCU UR4, c[0x0][0x360] ;  /* 0x00006c00ff0477ac */ /* 0x000e6e0008000800 */
[----:B------:R-:W2:Y:S01]  /*0040*/  LDC.64 R6, c[0x0][0x398] ;  /* 0x0000e600ff067b82 */ /* 0x000ea20000000a00 */
[----:B-1----:R-:W-:-:S06]  /*0050*/  UIMAD UR4, UR4, UR5, URZ ;  /* 0x00000005040472a4 */ /* 0x002fcc000f8e02ff */
[----:B0-----:R-:W-:Y:S02]  /*0060*/  VIADD R9, R11, UR4 ;  /* 0x000000040b097c36 */ /* 0x001fe40008000000 */
[----:B--2---:R-:W-:-:S05]  /*0070*/  IMAD.IADD R0, R7, 0x1, -R6 ;  /* 0x0000000107007824 */ /* 0x004fca00078e0a06 */
[----:B------:R-:W-:-:S13]  /*0080*/  ISETP.GE.AND P0, PT, R9, R0, PT ;  /* 0x000000000900720c */ /* 0x000fda0003f06270 */
[----:B------:R-:W-:Y:S05]  /*0090*/  @P0 EXIT ;  /* 0x000000000000094d */ /* 0x000fea0003800000 */
[----:B------:R-:W-:Y:S01]  /*00a0*/  ISETP.NE.AND P0, PT, R6, -0x1, PT ;  /* 0xffffffff0600780c */ /* 0x000fe20003f05270 */
[----:B------:R-:W0:Y:S01]  /*00b0*/  LDCU.64 UR6, c[0x0][0x358] ;  /* 0x00006b00ff0677ac */ /* 0x000e220008000a00 */
[----:B------:R-:W-:-:S11]  /*00c0*/  IADD3 R10, PT, PT, R9, 0x1, RZ ;  /* 0x00000001090a7810 */ /* 0x000fd60007ffe0ff */
[----:B------:R-:W-:Y:S05]  /*00d0*/  @P0 BRA `(.L_x_0) ;  /* 0x0000000000240947 */ /* 0x000fea0003800000 */
[----:B------:R-:W1:Y:S08]  /*00e0*/  LDC.64 R2, c[0x0][0x380] ;  /* 0x0000e000ff027b82 */ /* 0x000e700000000a00 */
[----:B------:R-:W2:Y:S01]  /*00f0*/  LDC.64 R4, c[0x0][0x390] ;  /* 0x0000e400ff047b82 */ /* 0x000ea20000000a00 */
[----:B-1----:R-:W-:-:S06]  /*0100*/  IMAD.WIDE R2, R9, 0x4, R2 ;  /* 0x0000000409027825 */ /* 0x002fcc00078e0202 */
[----:B0-----:R-:W3:Y:S01]  /*0110*/  LDG.E R3, desc[UR6][R2.64] ;  /* 0x0000000602037981 */ /* 0x001ee2000c1e1900 */
[----:B------:R-:W-:-:S04]  /*0120*/  IMAD R10, R10, R7, R10 ;  /* 0x000000070a0a7224 */ /* 0x000fc800078e020a */
[----:B------:R-:W-:-:S04]  /*0130*/  IMAD.IADD R9, R9, 0x1, R10 ;  /* 0x0000000109097824 */ /* 0x000fc800078e020a */
[----:B--2---:R-:W-:-:S05]  /*0140*/  IMAD.WIDE R4, R9, 0x4, R4 ;  /* 0x0000000409047825 */ /* 0x004fca00078e0204 */
[----:B---3--:R-:W-:Y:S01]  /*0150*/  STG.E desc[UR6][R4.64], R3 ;  /* 0x0000000304007986 */ /* 0x008fe2000c101906 */
[----:B------:R-:W-:Y:S05]  /*0160*/  EXIT ;  /* 0x000000000000794d */ /* 0x000fea0003800000 */
.L_x_0:
[----:B------:R-:W1:Y:S01]  /*0170*/  LDC.64 R4, c[0x0][0x390] ;  /* 0x0000e400ff047b82 */ /* 0x000e620000000a00 */
[----:B------:R-:W-:Y:S02]  /*0180*/  VIADD R0, R7, 0x1 ;  /* 0x0000000107007836 */ /* 0x000fe40000000000 */
[C---:B------:R-:W-:Y:S01]  /*0190*/  IMAD R12, R10.reuse, R7, R10 ;  /* 0x000000070a0c7224 */ /* 0x040fe200078e020a */
[----:B------:R-:W-:-:S03]  /*01a0*/  IADD3 R7, PT, PT, R10, R6, RZ ;  /* 0x000000060a077210 */ /* 0x000fc60007ffe0ff */
[----:B------:R-:W-:Y:S01]  /*01b0*/  IMAD.IADD R13, R9, 0x1, R12 ;  /* 0x00000001090d7824 */ /* 0x000fe200078e020c */
[----:B------:R-:W2:Y:S01]  /*01c0*/  LDC.64 R2, c[0x0][0x388] ;  /* 0x0000e200ff027b82 */ /* 0x000ea20000000a00 */
[----:B------:R-:W-:Y:S01]  /*01d0*/  IADD3 R17, PT, PT, R7, R12, R0 ;  /* 0x0000000c07117210 */ /* 0x000fe20007ffe000 */
[----:B------:R-:W-:-:S04]  /*01e0*/  IMAD.IADD R19, R12, 0x1, R7 ;  /* 0x000000010c137824 */ /* 0x000fc800078e0207 */
[----:B-1----:R-:W-:-:S04]  /*01f0*/  IMAD.WIDE R16, R17, 0x4, R4 ;  /* 0x0000000411107825 */ /* 0x002fc800078e0204 */
[----:B------:R-:W-:Y:S02]  /*0200*/  IMAD.WIDE R14, R13, 0x4, R4 ;  /* 0x000000040d0e7825 */ /* 0x000fe400078e0204 */
[----:B0-----:R-:W3:Y:S02]  /*0210*/  LDG.E R17, desc[UR6][R16.64] ;  /* 0x0000000610117981 */ /* 0x001ee4000c1e1900 */
[C---:B--2---:R-:W-:Y:S02]  /*0220*/  IMAD.WIDE R2, R19.reuse, 0x4, R2 ;  /* 0x0000000413027825 */ /* 0x044fe400078e0202 */
[----:B------:R-:W3:Y:S04]  /*0230*/  LDG.E R14, desc[UR6][R14.64] ;  /* 0x000000060e0e7981 */ /* 0x000ee8000c1e1900 */
[----:B------:R-:W3:Y:S01]  /*0240*/  LDG.E R8, desc[UR6][R2.64] ;  /* 0x0000000602087981 */ /* 0x000ee2000c1e1900 */
[----:B------:R-:W-:Y:S01]  /*0250*/  ISETP.GE.AND P0, PT, R6, RZ, PT ;  /* 0x000000ff0600720c */ /* 0x000fe20003f06270 */
[----:B------:R-:W-:Y:S01]  /*0260*/  IMAD.WIDE R4, R19, 0x4, R4 ;  /* 0x0000000413047825 */ /* 0x000fe200078e0204 */
[----:B---3--:R-:W-:-:S05]  /*0270*/  IADD3 R8, PT, PT, R8, R17, R14 ;  /* 0x0000001108087210 */ /* 0x008fca0007ffe00e */
[----:B------:R0:W-:Y:S06]  /*0280*/  STG.E desc[UR6][R4.64], R8 ;  /* 0x0000000804007986 */ /* 0x0001ec000c101906 */
[----:B------:R-:W-:Y:S05]  /*0290*/  @!P0 EXIT ;  /* 0x000000000000894d */ /* 0x000fea0003800000 */
[----:B------:R-:W-:Y:S01]  /*02a0*/  VIMNMX R20, PT, PT, R10, R7, !PT ;  /* 0x000000070a147248 */ /* 0x000fe20007fe0100 */
[----:B------:R-:W-:Y:S03]  /*02b0*/  BSSY.RECONVERGENT B0, `(.L_x_1) ;  /* 0x000001c000007945 */ /* 0x000fe60003800200 */
[----:B------:R-:W-:-:S04]  /*02c0*/  IADD3 R14, PT, PT, -R9, R20, RZ ;  /* 0x00000014090e7210 */ /* 0x000fc80007ffe1ff */
[----:B------:R-:W-:-:S13]  /*02d0*/  LOP3.LUT P0, R16, R14, 0x3, RZ, 0xc0, !PT ;  /* 0x000000030e107812 */ /* 0x000fda000780c0ff */
[----:B------:R-:W-:Y:S05]  /*02e0*/  @!P0 BRA `(.L_x_2) ;  /* 0x0000000000608947 */ /* 0x000fea0003800000 */
[----:B------:R-:W1:Y:S01]  /*02f0*/  LDC.64 R14, c[0x0][0x390] ;  /* 0x0000e400ff0e7b82 */ /* 0x000e620000000a00 */
[----:B------:R-:W-:Y:S01]  /*0300*/  IADD3 R17, PT, PT, R6, UR4, R11 ;  /* 0x0000000406117c10 */ /* 0x000fe2000fffe00b */
[----:B------:R-:W-:Y:S01]  /*0310*/  VIADD R6, R9, 0x2 ;  /* 0x0000000209067836 */ /* 0x000fe20000000000 */
[----:B------:R-:W-:Y:S03]  /*0320*/  BSSY.RECONVERGENT B1, `(.L_x_3) ;  /* 0x0000013000017945 */ /* 0x000fe60003800200 */
[----:B------:R-:W-:Y:S02]  /*0330*/  IMAD R21, R0, R6, R17 ;  /* 0x0000000600157224 */ /* 0x000fe400078e0211 */
[----:B------:R-:W-:-:S07]  /*0340*/  IMAD.MOV R6, RZ, RZ, -R16 ;  /* 0x000000ffff067224 */ /* 0x000fce00078e0a10 */
.L_x_4:
[----:B------:R-:W-:Y:S01]  /*0350*/  IADD3 R19, PT, PT, R21, 0x1, RZ ;  /* 0x0000000115137810 */ /* 0x000fe20007ffe0ff */
[--C-:B-1----:R-:W-:Y:S01]  /*0360*/  IMAD.WIDE R16, R13, 0x4, R14.reuse ;  /* 0x000000040d107825 */ /* 0x102fe200078e020e */
[----:B--2---:R-:W2:Y:S03]  /*0370*/  LDG.E R10, desc[UR6][R2.64] ;  /* 0x00000006020a7981 */ /* 0x004ea6000c1e1900 */
[----:B------:R-:W-:Y:S02]  /*0380*/  IMAD.WIDE R18, R19, 0x4, R14 ;  /* 0x0000000413127825 */ /* 0x000fe400078e020e */
[----:B------:R-:W2:Y:S04]  /*0390*/  LDG.E R16, desc[UR6][R16.64] ;  /* 0x0000000610107981 */ /* 0x000ea8000c1e1900 */
[----:B------:R-:W2:Y:S01]  /*03a0*/  LDG.E R19, desc[UR6][R18.64] ;  /* 0x0000000612137981 */ /* 0x000ea2000c1e1900 */
[----:B------:R-:W-:-:S05]  /*03b0*/  VIADD R6, R6, 0x1 ;  /* 0x0000000106067836 */ /* 0x000fca0000000000 */
[----:B------:R-:W-:Y:S01]  /*03c0*/  ISETP.NE.AND P1, PT, R6, RZ, PT ;  /* 0x000000ff0600720c */ /* 0x000fe20003f25270 */
[----:B------:R-:W-:Y:S01]  /*03d0*/  VIADD R9, R9, 0x1 ;  /* 0x0000000109097836 */ /* 0x000fe20000000000 */
[----:B------:R-:W-:Y:S01]  /*03e0*/  IADD3 R21, PT, PT, R0, R21, RZ ;  /* 0x0000001500157210 */ /* 0x000fe20007ffe0ff */
[----:B------:R-:W-:Y:S01]  /*03f0*/  VIADD R13, R13, 0x1 ;  /* 0x000000010d0d7836 */ /* 0x000fe20000000000 */
[----:B--2---:R-:W-:-:S04]  /*0400*/  IADD3 R23, PT, PT, R10, R19, R16 ;  /* 0x000000130a177210 */ /* 0x004fc80007ffe010 */
[----:B------:R-:W-:-:S13]  /*0410*/  ISETP.GE.AND P0, PT, R23, R8, PT ;  /* 0x000000081700720c */ /* 0x000fda0003f06270 */
[----:B------:R2:W-:Y:S01]  /*0420*/  @!P0 STG.E desc[UR6][R4.64], R23 ;  /* 0x0000001704008986 */ /* 0x0005e2000c101906 */
[----:B0-----:R-:W-:Y:S01]  /*0430*/  @!P0 MOV R8, R23 ;  /* 0x0000001700088202 */ /* 0x001fe20000000f00 */
[----:B------:R-:W-:Y:S06]  /*0440*/  @P1 BRA `(.L_x_4) ;  /* 0xfffffffc00c01947 */ /* 0x000fec000383ffff */
[----:B------:R-:W-:Y:S05]  /*0450*/  BSYNC.RECONVERGENT B1 ;  /* 0x0000000000017941 */ /* 0x000fea0003800200 */
.L_x_3:
[----:B------:R-:W-:-:S07]  /*0460*/  IADD3 R10, PT, PT, R9, 0x1, RZ ;  /* 0x00000001090a7810 */ /* 0x000fce0007ffe0ff */
.L_x_2:
[----:B------:R-:W-:Y:S05]  /*0470*/  BSYNC.RECONVERGENT B0 ;  /* 0x0000000000007941 */ /* 0x000fea0003800200 */
.L_x_1:
[----:B------:R-:W-:-:S04]  /*0480*/  IADD3 R20, PT, PT, R11, UR4, -R20 ;  /* 0x000000040b147c10 */ /* 0x000fc8000fffe814 */
[----:B------:R-:W-:-:S13]  /*0490*/  ISETP.GT.U32.AND P0, PT, R20, -0x4, PT ;  /* 0xfffffffc1400780c */ /* 0x000fda0003f04070 */
[----:B------:R-:W-:Y:S05]  /*04a0*/  @P0 EXIT ;  /* 0x000000000000094d */ /* 0x000fea0003800000 */
[----:B------:R-:W1:Y:S01]  /*04b0*/  LDC.64 R14, c[0x0][0x398] ;  /* 0x0000e600ff0e7b82 */ /* 0x000e620000000a00 */
[C---:B------:R-:W-:Y:S02]  /*04c0*/  IMAD R13, R10.reuse, R0, R0 ;  /* 0x000000000a0d7224 */ /* 0x040fe400078e0200 */
[----:B------:R-:W-:Y:S01]  /*04d0*/  IMAD.IADD R9, R10, 0x1, R12 ;  /* 0x000000010a097824 */ /* 0x000fe200078e020c */
[----:B-1----:R-:W-:Y:S02]  /*04e0*/  IADD3 R14, PT, PT, R14, UR4, R11 ;  /* 0x000000040e0e7c10 */ /* 0x002fe4000fffe00b */
[----:B------:R-:W-:Y:S02]  /*04f0*/  LEA R6, R15, 0x4, 0x2 ;  /* 0x000000040f067811 */ /* 0x000fe400078e10ff */
[----:B------:R-:W-:-:S07]  /*0500*/  IADD3 R11, PT, PT, R14, R13, RZ ;  /* 0x0000000d0e0b7210 */ /* 0x000fce0007ffe0ff */
.L_x_5:
[----:B------:R-:W1:Y:S01]  /*0510*/  LDC.64 R12, c[0x0][0x390] ;  /* 0x0000e400ff0c7b82 */ /* 0x000e620000000a00 */
[----:B------:R-:W-:Y:S01]  /*0520*/  VIADD R15, R11, 0x1 ;  /* 0x000000010b0f7836 */ /* 0x000fe20000000000 */
[----:B---3--:R-:W-:Y:S01]  /*0530*/  IADD3 R17, PT, PT, R9, -0x1, RZ ;  /* 0xffffffff09117810 */ /* 0x008fe20007ffe0ff */
[----:B------:R-:W3:Y:S02]  /*0540*/  LDG.E R16, desc[UR6][R2.64] ;  /* 0x0000000602107981 */ /* 0x000ee4000c1e1900 */
[----:B-1----:R-:W-:-:S04]  /*0550*/  IMAD.WIDE R14, R15, 0x4, R12 ;  /* 0x000000040f0e7825 */ /* 0x002fc800078e020c */
[----:B------:R-:W-:Y:S01]  /*0560*/  IMAD.WIDE R12, R17, 0x4, R12 ;  /* 0x00000004110c7825 */ /* 0x000fe200078e020c */
[----:B------:R-:W3:Y:S04]  /*0570*/  LDG.E R18, desc[UR6][R14.64] ;  /* 0x000000060e127981 */ /* 0x000ee8000c1e1900 */
[----:B------:R-:W3:Y:S02]  /*0580*/  LDG.E R17, desc[UR6][R12.64] ;  /* 0x000000060c117981 */ /* 0x000ee4000c1e1900 */
[----:B---3--:R-:W-:-:S04]  /*0590*/  IADD3 R21, PT, PT, R16, R18, R17 ;  /* 0x0000001210157210 */ /* 0x008fc80007ffe011 */
[----:B------:R-:W-:Y:S01]  /*05a0*/  ISETP.GE.AND P0, PT, R21, R8, PT ;  /* 0x000000081500720c */ /* 0x000fe20003f06270 */
[----:B------:R-:W-:-:S12]  /*05b0*/  IMAD.WIDE R18, R0, 0x4, R14 ;  /* 0x0000000400127825 */ /* 0x000fd800078e020e */
[----:B------:R1:W-:Y:S04]  /*05c0*/  @!P0 STG.E desc[UR6][R4.64], R21 ;  /* 0x0000001504008986 */ /* 0x0003e8000c101906 */
[----:B------:R-:W2:Y:S04]  /*05d0*/  @!P0 LDG.E R16, desc[UR6][R2.64] ;  /* 0x0000000602108981 */ /* 0x000ea8000c1e1900 */
[----:B------:R-:W2:Y:S04]  /*05e0*/  LDG.E R17, desc[UR6][R12.64+0x4] ;  /* 0x000004060c117981 */ /* 0x000ea8000c1e1900 */
[----:B------:R-:W2:Y:S01]  /*05f0*/  LDG.E R20, desc[UR6][R18.64] ;  /* 0x0000000612147981 */ /* 0x000ea2000c1e1900 */
[----:B0-----:R-:W-:-:S02]  /*0600*/  @!P0 IMAD.MOV.U32 R8, RZ, RZ, R21 ;  /* 0x000000ffff088224 */ /* 0x001fc400078e0015 */
[----:B------:R-:W-:Y:S01]  /*0610*/  IMAD.WIDE R14, R0, 0x4, R18 ;  /* 0x00000004000e7825 */ /* 0x000fe200078e0212 */
[----:B--2---:R-:W-:-:S04]  /*0620*/  IADD3 R23, PT, PT, R16, R20, R17 ;  /* 0x0000001410177210 */ /* 0x004fc80007ffe011 */
[----:B------:R-:W-:-:S13]  /*0630*/  ISETP.GE.AND P0, PT, R23, R8, PT ;  /* 0x000000081700720c */ /* 0x000fda0003f06270 */
[----:B------:R3:W-:Y:S04]  /*0640*/  @!P0 STG.E desc[UR6][R4.64], R23 ;  /* 0x0000001704008986 */ /* 0x0007e8000c101906 */
[----:B------:R-:W1:Y:S04]  /*0650*/  @!P0 LDG.E R16, desc[UR6][R2.64] ;  /* 0x0000000602108981 */ /* 0x000e68000c1e1900 */
[----:B------:R-:W1:Y:S04]  /*0660*/  LDG.E R17, desc[UR6][R12.64+0x8] ;  /* 0x000008060c117981 */ /* 0x000e68000c1e1900 */
[----:B------:R-:W1:Y:S01]  /*0670*/  LDG.E R20, desc[UR6][R14.64] ;  /* 0x000000060e147981 */ /* 0x000e62000c1e1900 */
[----:B------:R-:W-:Y:S01]  /*0680*/  @!P0 MOV R8, R23 ;  /* 0x0000001700088202 */ /* 0x000fe20000000f00 */
[----:B------:R-:W-:Y:S01]  /*0690*/  IMAD.WIDE R18, R0, 0x4, R14 ;  /* 0x0000000400127825 */ /* 0x000fe200078e020e */
[----:B-1----:R-:W-:-:S04]  /*06a0*/  IADD3 R21, PT, PT, R16, R20, R17 ;  /* 0x0000001410157210 */ /* 0x002fc80007ffe011 */
[----:B------:R-:W-:-:S13]  /*06b0*/  ISETP.GE.AND P0, PT, R21, R8, PT ;  /* 0x000000081500720c */ /* 0x000fda0003f06270 */
[----:B------:R3:W-:Y:S04]  /*06c0*/  @!P0 STG.E desc[UR6][R4.64], R21 ;  /* 0x0000001504008986 */ /* 0x0007e8000c101906 */
[----:B------:R-:W2:Y:S04]  /*06d0*/  LDG.E R17, desc[UR6][R12.64+0xc] ;  /* 0x00000c060c117981 */ /* 0x000ea8000c1e1900 */
[----:B------:R-:W2:Y:S04]  /*06e0*/  LDG.E R18, desc[UR6][R18.64] ;  /* 0x0000000612127981 */ /* 0x000ea8000c1e1900 */
[----:B------:R-:W2:Y:S01]  /*06f0*/  @!P0 LDG.E R16, desc[UR6][R2.64] ;  /* 0x0000000602108981 */ /* 0x000ea2000c1e1900 */
[----:B------:R-:W-:Y:S01]  /*0700*/  @!P0 IMAD.MOV.U32 R8, RZ, RZ, R21 ;  /* 0x000000ffff088224 */ /* 0x000fe200078e0015 */
[----:B------:R-:W-:-:S05]  /*0710*/  IADD3 R10, PT, PT, R10, 0x4, RZ ;  /* 0x000000040a0a7810 */ /* 0x000fca0007ffe0ff */
[----:B------:R-:W-:-:S05]  /*0720*/  VIADD R14, R10, 0xffffffff ;  /* 0xffffffff0a0e7836 */ /* 0x000fca0000000000 */
[----:B------:R-:W-:Y:S01]  /*0730*/  ISETP.GE.AND P1, PT, R14, R7, PT ;  /* 0x000000070e00720c */ /* 0x000fe20003f26270 */
[----:B------:R-:W-:Y:S01]  /*0740*/  VIADD R9, R9, 0x4 ;  /* 0x0000000409097836 */ /* 0x000fe20000000000 */
[----:B------:R-:W-:Y:S02]  /*0750*/  IADD3 R11, PT, PT, R6, R11, RZ ;  /* 0x0000000b060b7210 */ /* 0x000fe40007ffe0ff */
[----:B--2---:R-:W-:-:S04]  /*0760*/  IADD3 R17, PT, PT, R16, R18, R17 ;  /* 0x0000001210117210 */ /* 0x004fc80007ffe011 */
[----:B------:R-:W-:-:S13]  /*0770*/  ISETP.GE.AND P0, PT, R17, R8, PT ;  /* 0x000000081100720c */ /* 0x000fda0003f06270 */
[----:B------:R3:W-:Y:S01]  /*0780*/  @!P0 STG.E desc[UR6][R4.64], R17 ;  /* 0x0000001104008986 */ /* 0x0007e2000c101906 */
[----:B------:R-:W-:Y:S01]  /*0790*/  @!P0 MOV R8, R17 ;  /* 0x0000001100088202 */ /* 0x000fe20000000f00 */
[----:B------:R-:W-:Y:S06]  /*07a0*/  @!P1 BRA `(.L_x_5) ;  /* 0xfffffffc00589947 */ /* 0x000fec000383ffff */
[----:B------:R-:W-:Y:S05]  /*07b0*/  EXIT ;  /* 0x000000000000794d */ /* 0x000fea0003800000 */
.L_x_6:
[----:B------:R-:W-:-:S00]  /*07c0*/  BRA `(.L_x_6) ;  /* 0xfffffffc00fc7947 */ /* 0x000fc0000383ffff */
[----:B------:R-:W-:-:S00]  /*07d0*/  NOP ;  /* 0x0000000000007918 */ /* 0x000fc00000000000 */
        /* <DEDUP_REMOVED lines=10> */
.L_x_23:


//--------------------- .text._Z8layer1_wPiS_S_i  --------------------------
	.section	.text._Z8layer1_wPiS_S_i,"ax",@progbits
	.align	128
        .global         _Z8layer1_wPiS_S_i
        .type           _Z8layer1_wPiS_S_i,@function
        .size           _Z8layer1_wPiS_S_i,(.L_x_24 - _Z8layer1_wPiS_S_i)
        .other          _Z8layer1_wPiS_S_i,@"STO_CUDA_ENTRY STV_DEFAULT"
_Z8layer1_wPiS_S_i:
.text._Z8layer1_wPiS_S_i:
[----:B------:R-:W-:Y:S01]  /*0000*/  LDC R1, c[0x0][0x37c] ;  /* 0x0000df00ff017b82 */ /* 0x000fe20000000800 */
[----:B------:R-:W0:Y:S01]  /*0010*/  S2R R4, SR_CTAID.X ;  /* 0x0000000000047919 */ /* 0x000e220000002500 */
[----:B------:R-:W1:Y:S01]  /*0020*/  LDCU UR5, c[0x0][0x398] ;  /* 0x00007300ff0577ac */ /* 0x000e620008000800 */
[----:B------:R-:W0:Y:S01]  /*0030*/  S2R R3, SR_TID.X ;  /* 0x0000000000037919 */ /* 0x000e220000002100 */
[----:B------:R-:W0:Y:S01]  /*0040*/  LDCU UR6, c[0x0][0x360] ;  /* 0x00006c00ff0677ac */ /* 0x000e220008000800 */
[----:B-1----:R-:W-:-:S04]  /*0050*/  UIADD3 UR4, UPT, UPT, UR5, 0x2, URZ ;  /* 0x0000000205047890 */ /* 0x002fc8000fffe0ff */
[----:B------:R-:W-:-:S04]  /*0060*/  UIMAD UR4, UR4, UR5, UR4 ;  /* 0x00000005040472a4 */ /* 0x000fc8000f8e0204 */
[----:B------:R-:W-:-:S04]  /*0070*/  ULEA.HI UR4, UR4, UR4, URZ, 0x1 ;  /* 0x0000000404047291 */ /* 0x000fc8000f8f08ff */
[----:B------:R-:W-:Y:S01]  /*0080*/  USHF.R.S32.HI UR4, URZ, 0x1, UR4 ;  /* 0x00000001ff047899 */ /* 0x000fe20008011404 */
[----:B0-----:R-:W-:-:S05]  /*0090*/  IMAD R4, R4, UR6, R3 ;  /* 0x0000000604047c24 */ /* 0x001fca000f8e0203 */
[----:B------:R-:W-:-:S13]  /*00a0*/  ISETP.GE.AND P0, PT, R4, UR4, PT ;  /* 0x0000000404007c0c */ /* 0x000fda000bf06270 */
[----:B------:R-:W-:Y:S05]  /*00b0*/  @P0 EXIT ;  /* 0x000000000000094d */ /* 0x000fea0003800000 */
[----:B------:R-:W-:Y:S01]  /*00c0*/  ISETP.GT.AND P0, PT, R4, UR5, PT ;  /* 0x0000000504007c0c */ /* 0x000fe2000bf04270 */
[----:B------:R-:W-:Y:S01]  /*00d0*/  UIADD3 UR4, UPT, UPT, UR5, 0x1, URZ ;  /* 0x0000000105047890 */ /* 0x000fe2000fffe0ff */
[----:B------:R-:W-:Y:S01]  /*00e0*/  BSSY.RECONVERGENT B0, `(.L_x_7) ;  /* 0x000000d000007945 */ /* 0x000fe20003800200 */
[----:B------:R-:W-:Y:S01]  /*00f0*/  IMAD.MOV.U32 R5, RZ, RZ, 0x1 ;  /* 0x00000001ff057424 */ /* 0x000fe200078e00ff */
[----:B------:R-:W-:-:S13]  /*0100*/  ISETP.GT.OR P0, PT, RZ, UR5, !P0 ;  /* 0x00000005ff007c0c */ /* 0x000fda000c704670 */
[----:B------:R-:W-:Y:S05]  /*0110*/  @P0 BRA `(.L_x_8) ;  /* 0x0000000000240947 */ /* 0x000fea0003800000 */
[----:B------:R-:W-:Y:S02]  /*0120*/  IMAD.MOV.U32 R5, RZ, RZ, 0x1 ;  /* 0x00000001ff057424 */ /* 0x000fe400078e00ff */
[----:B------:R-:W-:-:S07]  /*0130*/  IMAD.U32 R3, RZ, RZ, UR4 ;  /* 0x00000004ff037e24 */ /* 0x000fce000f8e00ff */
.L_x_9:
[C---:B------:R-:W-:Y:S01]  /*0140*/  VIADD R7, R3.reuse, 0xffffffff ;  /* 0xffffffff03077836 */ /* 0x040fe20000000000 */
[----:B------:R-:W-:Y:S01]  /*0150*/  IADD3 R4, PT, PT, -R3, R4, RZ ;  /* 0x0000000403047210 */ /* 0x000fe20007ffe1ff */
[----:B------:R-:W-:Y:S01]  /*0160*/  VIADD R5, R5, 0x1 ;  /* 0x0000000105057836 */ /* 0x000fe20000000000 */
[----:B------:R-:W-:Y:S02]  /*0170*/  ISETP.GT.U32.AND P1, PT, R3, 0x1, PT ;  /* 0x000000010300780c */ /* 0x000fe40003f24070 */
[-C--:B------:R-:W-:Y:S02]  /*0180*/  ISETP.GE.AND P0, PT, R4, R7.reuse, PT ;  /* 0x000000070400720c */ /* 0x080fe40003f06270 */
[----:B------:R-:W-:-:S11]  /*0190*/  MOV R3, R7 ;  /* 0x0000000700037202 */ /* 0x000fd60000000f00 */
[----:B------:R-:W-:Y:S05]  /*01a0*/  @P0 BRA P1, `(.L_x_9) ;  /* 0xfffffffc00e40947 */ /* 0x000fea000083ffff */
.L_x_8:
[----:B------:R-:W-:Y:S05]  /*01b0*/  BSYNC.RECONVERGENT B0 ;  /* 0x0000000000007941 */ /* 0x000fea0003800200 */
.L_x_7:
[----:B------:R-:W0:Y:S01]  /*01c0*/  LDCU.64 UR6, c[0x0][0x390] ;  /* 0x00007200ff0677ac */ /* 0x000e220008000a00 */
[C---:B------:R-:W-:Y:S01]  /*01d0*/  IMAD.IADD R0, R5.reuse, 0x1, R4 ;  /* 0x0000000105007824 */ /* 0x040fe200078e0204 */
[----:B------:R-:W-:Y:S01]  /*01e0*/  BSSY.RECONVERGENT B0, `(.L_x_10) ;  /* 0x000003b000007945 */ /* 0x000fe20003800200 */
[----:B------:R-:W-:Y:S01]  /*01f0*/  IMAD R3, R5, UR4, RZ ;  /* 0x0000000405037c24 */ /* 0x000fe2000f8e02ff */
[----:B------:R-:W1:Y:S02]  /*0200*/  LDCU.64 UR4, c[0x0][0x358] ;  /* 0x00006b00ff0477ac */ /* 0x000e640008000a00 */
[----:B------:R-:W-:Y:S02]  /*0210*/  SHF.R.S32.HI R2, RZ, 0x1f, R0 ;  /* 0x0000001fff027819 */ /* 0x000fe40000011400 */
[----:B------:R-:W-:-:S04]  /*0220*/  IADD3 R6, P0, PT, R0, R3, RZ ;  /* 0x0000000300067210 */ /* 0x000fc80007f1e0ff */
[----:B------:R-:W-:Y:S02]  /*0230*/  LEA.HI.X.SX32 R3, R3, R2, 0x1, P0 ;  /* 0x0000000203037211 */ /* 0x000fe400000f0eff */
[----:B------:R-:W-:Y:S02]  /*0240*/  ISETP.GE.AND P0, PT, R4, RZ, PT ;  /* 0x000000ff0400720c */ /* 0x000fe40003f06270 */
[----:B0-----:R-:W-:-:S04]  /*0250*/  LEA R2, P1, R6, UR6, 0x2 ;  /* 0x0000000606027c11 */ /* 0x001fc8000f8210ff */
[----:B------:R-:W-:-:S07]  /*0260*/  LEA.HI.X R3, R6, UR7, R3, 0x2, P1 ;  /* 0x0000000706037c11 */ /* 0x000fce00088f1403 */
[----:B-1----:R-:W-:Y:S05]  /*0270*/  @!P0 BRA `(.L_x_11) ;  /* 0x0000000000c48947 */ /* 0x002fea0003800000 */
[----:B------:R0:W5:Y:S01]  /*0280*/  LDG.E R13, desc[UR4][R2.64+-0x4] ;  /* 0xfffffc04020d7981 */ /* 0x000162000c1e1900 */
[----:B------:R-:W-:Y:S01]  /*0290*/  VIMNMX R14, PT, PT, R0, R5, !PT ;  /* 0x00000005000e7248 */ /* 0x000fe20007fe0100 */
[----:B------:R-:W-:Y:S01]  /*02a0*/  BSSY.RECONVERGENT B1, `(.L_x_12) ;  /* 0x0000017000017945 */ /* 0x000fe20003800200 */
[----:B------:R-:W-:-:S03]  /*02b0*/  VIADD R11, R5, 0xffffffff ;  /* 0xffffffff050b7836 */ /* 0x000fc60000000000 */
[----:B------:R-:W-:-:S05]  /*02c0*/  IMAD.IADD R16, R14, 0x1, -R5 ;  /* 0x000000010e107824 */ /* 0x000fca00078e0a05 */
[----:B------:R-:W-:-:S04]  /*02d0*/  IADD3 R6, PT, PT, R16, 0x1, RZ ;  /* 0x0000000110067810 */ /* 0x000fc80007ffe0ff */
[----:B------:R-:W-:-:S13]  /*02e0*/  LOP3.LUT P0, R10, R6, 0x3, RZ, 0xc0, !PT ;  /* 0x00000003060a7812 */ /* 0x000fda000780c0ff */
[----:B0-----:R-:W-:Y:S05]  /*02f0*/  @!P0 BRA `(.L_x_13) ;  /* 0x0000000000448947 */ /* 0x001fea0003800000 */
[----:B------:R-:W0:Y:S01]  /*0300*/  LDC.64 R6, c[0x0][0x388] ;  /* 0x0000e200ff067b82 */ /* 0x000e220000000a00 */
[----:B------:R-:W-:Y:S01]  /*0310*/  BSSY.RECONVERGENT B2, `(.L_x_14) ;  /* 0x000000e000027945 */ /* 0x000fe20003800200 */
[----:B------:R-:W-:Y:S01]  /*0320*/  MOV R15, R11 ;  /* 0x0000000b000f7202 */ /* 0x000fe20000000f00 */
[----:B------:R-:W-:Y:S02]  /*0330*/  IMAD.MOV R10, RZ, RZ, -R10 ;  /* 0x000000ffff0a7224 */ /* 0x000fe400078e0a0a */
[----:B------:R-:W-:-:S07]  /*0340*/  IMAD.MOV.U32 R11, RZ, RZ, R5 ;  /* 0x000000ffff0b7224 */ /* 0x000fce00078e0005 */
.L_x_15:
[----:B0-----:R-:W-:-:S06]  /*0350*/  IMAD.WIDE R8, R15, 0x4, R6 ;  /* 0x000000040f087825 */ /* 0x001fcc00078e0206 */
[----:B------:R-:W2:Y:S01]  /*0360*/  LDG.E R8, desc[UR4][R8.64] ;  /* 0x0000000408087981 */ /* 0x000ea2000c1e1900 */
[----:B------:R-:W-:Y:S01]  /*0370*/  IADD3 R10, PT, PT, R10, 0x1, RZ ;  /* 0x000000010a0a7810 */ /* 0x000fe20007ffe0ff */
[----:B------:R-:W-:Y:S01]  /*0380*/  IMAD.MOV.U32 R12, RZ, RZ, R11 ;  /* 0x000000ffff0c7224 */ /* 0x000fe200078e000b */
[----:B------:R-:W-:Y:S01]  /*0390*/  IADD3 R11, PT, PT, R11, 0x1, RZ ;  /* 0x000000010b0b7810 */ /* 0x000fe20007ffe0ff */
[----:B------:R-:W-:Y:S01]  /*03a0*/  VIADD R15, R15, 0x1 ;  /* 0x000000010f0f7836 */ /* 0x000fe20000000000 */
[----:B------:R-:W-:Y:S01]  /*03b0*/  ISETP.NE.AND P0, PT, R10, RZ, PT ;  /* 0x000000ff0a00720c */ /* 0x000fe20003f05270 */
[----:B-12--5:R-:W-:-:S05]  /*03c0*/  IMAD.IADD R13, R8, 0x1, R13 ;  /* 0x00000001080d7824 */ /* 0x026fca00078e020d */
[----:B------:R1:W-:Y:S07]  /*03d0*/  STG.E desc[UR4][R2.64+-0x4], R13 ;  /* 0xfffffc0d02007986 */ /* 0x0003ee000c101904 */
[----:B------:R-:W-:Y:S05]  /*03e0*/  @P0 BRA `(.L_x_15) ;  /* 0xfffffffc00d80947 */ /* 0x000fea000383ffff */
[----:B------:R-:W-:Y:S05]  /*03f0*/  BSYNC.RECONVERGENT B2 ;  /* 0x0000000000027941 */ /* 0x000fea0003800200 */
.L_x_14:
[----:B------:R-:W-:-:S07]  /*0400*/  IMAD.MOV.U32 R11, RZ, RZ, R12 ;  /* 0x000000ffff0b7224 */ /* 0x000fce00078e000c */
.L_x_13:
[----:B------:R-:W-:Y:S05]  /*0410*/  BSYNC.RECONVERGENT B1 ;  /* 0x0000000000017941 */ /* 0x000fea0003800200 */
.L_x_12:
[----:B------:R-:W-:-:S13]  /*0420*/  ISETP.GE.U32.AND P0, PT, R16, 0x3, PT ;  /* 0x000000031000780c */ /* 0x000fda0003f06070 */
[----:B------:R-:W-:Y:S05]  /*0430*/  @!P0 BRA `(.L_x_11) ;  /* 0x0000000000548947 */ /* 0x000fea0003800000 */
[----:B------:R-:W0:Y:S01]  /*0440*/  LDC.64 R6, c[0x0][0x388] ;  /* 0x0000e200ff067b82 */ /* 0x000e220000000a00 */
[----:B------:R-:W-:Y:S01]  /*0450*/  IMAD.IADD R10, R11, 0x1, -R14 ;  /* 0x000000010b0a7824 */ /* 0x000fe200078e0a0e */
[----:B0-----:R-:W-:-:S04]  /*0460*/  IADD3 R6, P0, PT, R6, 0x8, RZ ;  /* 0x0000000806067810 */ /* 0x001fc80007f1e0ff */
[----:B------:R-:W-:-:S09]  /*0470*/  IADD3.X R7, PT, PT, RZ, R7, RZ, P0, !PT ;  /* 0x00000007ff077210 */ /* 0x000fd200007fe4ff */
.L_x_16:
[----:B------:R-:W-:-:S05]  /*0480*/  IMAD.WIDE R8, R11, 0x4, R6 ;  /* 0x000000040b087825 */ /* 0x000fca00078e0206 */
[----:B------:R-:W2:Y:S02]  /*0490*/  LDG.E R12, desc[UR4][R8.64+-0x8] ;  /* 0xfffff804080c7981 */ /* 0x000ea4000c1e1900 */
[----:B0-2--5:R-:W-:-:S05]  /*04a0*/  IMAD.IADD R15, R12, 0x1, R13 ;  /* 0x000000010c0f7824 */ /* 0x025fca00078e020d */
[----:B------:R0:W-:Y:S04]  /*04b0*/  STG.E desc[UR4][R2.64+-0x4], R15 ;  /* 0xfffffc0f02007986 */ /* 0x0001e8000c101904 */
[----:B------:R-:W2:Y:S02]  /*04c0*/  LDG.E R12, desc[UR4][R8.64+-0x4] ;  /* 0xfffffc04080c7981 */ /* 0x000ea4000c1e1900 */
[----:B--2---:R-:W-:-:S05]  /*04d0*/  IMAD.IADD R17, R15, 0x1, R12 ;  /* 0x000000010f117824 */ /* 0x004fca00078e020c */
[----:B------:R0:W-:Y:S04]  /*04e0*/  STG.E desc[UR4][R2.64+-0x4], R17 ;  /* 0xfffffc1102007986 */ /* 0x0001e8000c101904 */
[----:B------:R-:W2:Y:S02]  /*04f0*/  LDG.E R12, desc[UR4][R8.64] ;  /* 0x00000004080c7981 */ /* 0x000ea4000c1e1900 */
[----:B--2---:R-:W-:-:S05]  /*0500*/  IADD3 R19, PT, PT, R17, R12, RZ ;  /* 0x0000000c11137210 */ /* 0x004fca0007ffe0ff */
[----:B------:R0:W-:Y:S04]  /*0510*/  STG.E desc[UR4][R2.64+-0x4], R19 ;  /* 0xfffffc1302007986 */ /* 0x0001e8000c101904 */
[----:B------:R-:W1:Y:S01]  /*0520*/  LDG.E R12, desc[UR4][R8.64+0x4] ;  /* 0x00000404080c7981 */ /* 0x000e62000c1e1900 */
[----:B------:R-:W-:Y:S01]  /*0530*/  VIADD R10, R10, 0x4 ;  /* 0x000000040a0a7836 */ /* 0x000fe20000000000 */
[----:B------:R-:W-:-:S04]  /*0540*/  IADD3 R11, PT, PT, R11, 0x4, RZ ;  /* 0x000000040b0b7810 */ /* 0x000fc80007ffe0ff */
[----:B------:R-:W-:Y:S01]  /*0550*/  ISETP.NE.AND P0, PT, R10, RZ, PT ;  /* 0x000000ff0a00720c */ /* 0x000fe20003f05270 */
[----:B-1----:R-:W-:-:S05]  /*0560*/  IMAD.IADD R13, R19, 0x1, R12 ;  /* 0x00000001130d7824 */ /* 0x002fca00078e020c */
[----:B------:R0:W-:Y:S07]  /*0570*/  STG.E desc[UR4][R2.64+-0x4], R13 ;  /* 0xfffffc0d02007986 */ /* 0x0001ee000c101904 */
[----:B------:R-:W-:Y:S05]  /*0580*/  @P0 BRA `(.L_x_16) ;  /* 0xfffffffc00bc0947 */ /* 0x000fea000383ffff */
.L_x_11:
[----:B------:R-:W-:Y:S05]  /*0590*/  BSYNC.RECONVERGENT B0 ;  /* 0x0000000000007941 */ /* 0x000fea0003800200 */
.L_x_10:
[----:B------:R-:W-:-:S13]  /*05a0*/  ISETP.GE.AND P0, PT, R4, 0x1, PT ;  /* 0x000000010400780c */ /* 0x000fda0003f06270 */
[----:B------:R-:W-:Y:S05]  /*05b0*/  @!P0 EXIT ;  /* 0x000000000000894d */ /* 0x000fea0003800000 */
[----:B------:R2:W5:Y:S01]  /*05c0*/  LDG.E R9, desc[UR4][R2.64+-0x4] ;  /* 0xfffffc0402097981 */ /* 0x000562000c1e1900 */
[----:B------:R-:W-:Y:S01]  /*05d0*/  VIADDMNMX R6, R5, 0x1, R0, !PT ;  /* 0x0000000105067846 */ /* 0x000fe20007800100 */
[----:B------:R-:W-:Y:S01]  /*05e0*/  BSSY.RECONVERGENT B0, `(.L_x_17) ;  /* 0x0000017000007945 */ /* 0x000fe20003800200 */
[----:B------:R-:W-:-:S03]  /*05f0*/  MOV R7, R5 ;  /* 0x0000000500077202 */ /* 0x000fc60000000f00 */
[----:B------:R-:W-:Y:S02]  /*0600*/  IMAD.IADD R4, R6, 0x1, -R5 ;  /* 0x0000000106047824 */ /* 0x000fe400078e0a05 */
[----:B------:R-:W-:-:S03]  /*0610*/  IMAD.IADD R6, R5, 0x1, -R6 ;  /* 0x0000000105067824 */ /* 0x000fc600078e0a06 */
[----:B------:R-:W-:Y:S02]  /*0620*/  LOP3.LUT P1, R4, R4, 0x3, RZ, 0xc0, !PT ;  /* 0x0000000304047812 */ /* 0x000fe4000782c0ff */
[----:B------:R-:W-:-:S11]  /*0630*/  ISETP.GT.U32.AND P0, PT, R6, -0x4, PT ;  /* 0xfffffffc0600780c */ /* 0x000fd60003f04070 */
[----:B--2---:R-:W-:Y:S05]  /*0640*/  @!P1 BRA `(.L_x_18) ;  /* 0x0000000000409947 */ /* 0x004fea0003800000 */
[----:B------:R-:W2:Y:S01]  /*0650*/  LDC.64 R6, c[0x0][0x380] ;  /* 0x0000e000ff067b82 */ /* 0x000ea20000000a00 */
[----:B------:R-:W-:Y:S02]  /*0660*/  IMAD.MOV R8, RZ, RZ, -R4 ;  /* 0x000000ffff087224 */ /* 0x000fe400078e0a04 */
[----:B--2---:R-:W-:-:S04]  /*0670*/  IMAD.WIDE.U32 R6, R5, 0x4, R6 ;  /* 0x0000000405067825 */ /* 0x004fc800078e0006 */
[----:B------:R-:W-:Y:S01]  /*0680*/  IMAD.MOV.U32 R11, RZ, RZ, R7 ;  /* 0x000000ffff0b7224 */ /* 0x000fe200078e0007 */
[----:B------:R-:W-:-:S07]  /*0690*/  MOV R7, R5 ;  /* 0x0000000500077202 */ /* 0x000fce0000000f00 */
.L_x_19:
[----:B------:R-:W-:Y:S02]  /*06a0*/  IMAD.MOV.U32 R4, RZ, RZ, R6 ;  /* 0x000000ffff047224 */ /* 0x000fe400078e0006 */
[----:B------:R-:W-:-:S05]  /*06b0*/  IMAD.MOV.U32 R5, RZ, RZ, R11 ;  /* 0x000000ffff057224 */ /* 0x000fca00078e000b */
[----:B--2---:R-:W2:Y:S01]  /*06c0*/  LDG.E R4, desc[UR4][R4.64] ;  /* 0x0000000404047981 */ /* 0x004ea2000c1e1900 */
[----:B------:R-:W-:Y:S01]  /*06d0*/  VIADD R8, R8, 0x1 ;  /* 0x0000000108087836 */ /* 0x000fe20000000000 */
[----:B------:R-:W-:Y:S01]  /*06e0*/  IADD3 R6, P2, PT, R6, 0x4, RZ ;  /* 0x0000000406067810 */ /* 0x000fe20007f5e0ff */
[----:B------:R-:W-:-:S03]  /*06f0*/  VIADD R7, R7, 0x1 ;  /* 0x0000000107077836 */ /* 0x000fc60000000000 */
[----:B------:R-:W-:Y:S02]  /*0700*/  ISETP.NE.AND P1, PT, R8, RZ, PT ;  /* 0x000000ff0800720c */ /* 0x000fe40003f25270 */
[----:B------:R-:W-:Y:S02]  /*0710*/  IADD3.X R11, PT, PT, RZ, R11, RZ, P2, !PT ;  /* 0x0000000bff0b7210 */ /* 0x000fe400017fe4ff */
[----:B--2--5:R-:W-:-:S05]  /*0720*/  IADD3 R9, PT, PT, R4, R9, RZ ;  /* 0x0000000904097210 */ /* 0x024fca0007ffe0ff */
[----:B------:R2:W-:Y:S04]  /*0730*/  STG.E desc[UR4][R2.64+-0x4], R9 ;  /* 0xfffffc0902007986 */ /* 0x0005e8000c101904 */
[----:B------:R-:W-:Y:S05]  /*0740*/  @P1 BRA `(.L_x_19) ;  /* 0xfffffffc00d41947 */ /* 0x000fea000383ffff */
.L_x_18:
[----:B------:R-:W-:Y:S05]  /*0750*/  BSYNC.RECONVERGENT B0 ;  /* 0x0000000000007941 */ /* 0x000fea0003800200 */
.L_x_17:
[----:B------:R-:W-:Y:S05]  /*0760*/  @P0 EXIT ;  /* 0x000000000000094d */ /* 0x000fea0003800000 */
[----:B------:R-:W3:Y:S02]  /*0770*/  LDC.64 R4, c[0x0][0x380] ;  /* 0x0000e000ff047b82 */ /* 0x000ee40000000a00 */
[----:B---3--:R-:W-:-:S03]  /*0780*/  IMAD.WIDE.U32 R4, R7, 0x4, R4 ;  /* 0x0000000407047825 */ /* 0x008fc600078e0004 */
[----:B------:R-:W-:-:S05]  /*0790*/  IADD3 R6, P0, PT, R4, 0x8, RZ ;  /* 0x0000000804067810 */ /* 0x000fca0007f1e0ff */
[----:B------:R-:W-:-:S08]  /*07a0*/  IMAD.X R11, RZ, RZ, R5, P0 ;  /* 0x000000ffff0b7224 */ /* 0x000fd000000e0605 */
.L_x_20:
[----:B------:R-:W-:Y:S01]  /*07b0*/  IMAD.MOV.U32 R4, RZ, RZ, R6 ;  /* 0x000000ffff047224 */ /* 0x000fe200078e0006 */
[----:B------:R-:W-:-:S05]  /*07c0*/  MOV R5, R11 ;  /* 0x0000000b00057202 */ /* 0x000fca0000000f00 */
[----:B------:R-:W3:Y:S02]  /*07d0*/  LDG.E R6, desc[UR4][R4.64+-0x8] ;  /* 0xfffff80404067981 */ /* 0x000ee4000c1e1900 */
[----:B---3-5:R-:W-:-:S05]  /*07e0*/  IMAD.IADD R11, R6, 0x1, R9 ;  /* 0x00000001060b7824 */ /* 0x028fca00078e0209 */
[----:B------:R3:W-:Y:S04]  /*07f0*/  STG.E desc[UR4][R2.64+-0x4], R11 ;  /* 0xfffffc0b02007986 */ /* 0x0007e8000c101904 */
[----:B------:R-:W0:Y:S02]  /*0800*/  LDG.E R6, desc[UR4][R4.64+-0x4] ;  /* 0xfffffc0404067981 */ /* 0x000e24000c1e1900 */
[----:B01--4-:R-:W-:-:S05]  /*0810*/  IMAD.IADD R13, R11, 0x1, R6 ;  /* 0x000000010b0d7824 */ /* 0x013fca00078e0206 */
[----:B------:R4:W-:Y:S04]  /*0820*/  STG.E desc[UR4][R2.64+-0x4], R13 ;  /* 0xfffffc0d02007986 */ /* 0x0009e8000c101904 */
[----:B------:R-:W2:Y:S02]  /*0830*/  LDG.E R6, desc[UR4][R4.64] ;  /* 0x0000000404067981 */ /* 0x000ea4000c1e1900 */
[----:B--2---:R-:W-:-:S05]  /*0840*/  IADD3 R15, PT, PT, R13, R6, RZ ;  /* 0x000000060d0f7210 */ /* 0x004fca0007ffe0ff */
[----:B------:R4:W-:Y:S04]  /*0850*/  STG.E desc[UR4][R2.64+-0x4], R15 ;  /* 0xfffffc0f02007986 */ /* 0x0009e8000c101904 */
[----:B------:R-:W2:Y:S01]  /*0860*/  LDG.E R6, desc[UR4][R4.64+0x4] ;  /* 0x0000040404067981 */ /* 0x000ea2000c1e1900 */
[----:B------:R-:W-:-:S05]  /*0870*/  VIADD R7, R7, 0x4 ;  /* 0x0000000407077836 */ /* 0x000fca0000000000 */
[----:B------:R-:W-:Y:S01]  /*0880*/  ISETP.GE.AND P0, PT, R7, R0, PT ;  /* 0x000000000700720c */ /* 0x000fe20003f06270 */
[----:B--2---:R-:W-:Y:S01]  /*0890*/  IMAD.IADD R9, R15, 0x1, R6 ;  /* 0x000000010f097824 */ /* 0x004fe200078e0206 */
[----:B------:R-:W-:-:S04]  /*08a0*/  IADD3 R6, P1, PT, R4, 0x10, RZ ;  /* 0x0000001004067810 */ /* 0x000fc80007f3e0ff */
[----:B------:R4:W-:Y:S01]  /*08b0*/  STG.E desc[UR4][R2.64+-0x4], R9 ;  /* 0xfffffc0902007986 */ /* 0x0009e2000c101904 */
[----:B---3--:R-:W-:-:S06]  /*08c0*/  IADD3.X R11, PT, PT, RZ, R5, RZ, P1, !PT ;  /* 0x00000005ff0b7210 */ /* 0x008fcc0000ffe4ff */
[----:B------:R-:W-:Y:S05]  /*08d0*/  @!P0 BRA `(.L_x_20) ;  /* 0xfffffffc00b48947 */ /* 0x000fea000383ffff */
[----:B------:R-:W-:Y:S05]  /*08e0*/  EXIT ;  /* 0x000000000000794d */ /* 0x000fea0003800000 */
.L_x_21:
        /* <DEDUP_REMOVED lines=9> */
.L_x_24:


//--------------------- .text._Z11warm_up_gpuv    --------------------------
	.section	.text._Z11warm_up_gpuv,"ax",@progbits
	.align	128
        .global         _Z11warm_up_gpuv
        .type           _Z11warm_up_gpuv,@function
        .size           _Z11warm_up_gpuv,(.L_x_25 - _Z11warm_up_gpuv)
        .other          _Z11warm_up_gpuv,@"STO_CUDA_ENTRY STV_DEFAULT"
_Z11warm_up_gpuv:
.text._Z11warm_up_gpuv:
[----:B------:R-:W-:Y:S01]  /*0000*/  LDC R1, c[0x0][0x37c] ;  /* 0x0000df00ff017b82 */ /* 0x000fe20000000800 */
[----:B------:R-:W-:Y:S05]  /*0010*/  EXIT ;  /* 0x000000000000794d */ /* 0x000fea0003800000 */
.L_x_22:
        /* <DEDUP_REMOVED lines=14> */
.L_x_25:


//--------------------- .nv.shared.reserved.0     --------------------------
	.section	.nv.shared.reserved.0,"aw",@nobits
	.weak		__nv_reservedSMEM_offset_0_alias
	.size		__nv_reservedSMEM_offset_0_alias, 0, 64
	.other		__nv_reservedSMEM_offset_0_alias,@"STO_CUDA_RESERVED_SHARED STV_DEFAULT"
__nv_reservedSMEM_offset_0_alias:
	.zero		0
	.zero		64


//--------------------- .nv.constant0._Z8layer1_sPiS_S_ii --------------------------
	.section	.nv.constant0._Z8layer1_sPiS_S_ii,"a",@progbits
	.sectionflags	@""
	.align	4
.nv.constant0._Z8layer1_sPiS_S_ii:
	.zero		928


//--------------------- .nv.constant0._Z8layer1_wPiS_S_i --------------------------
	.section	.nv.constant0._Z8layer1_wPiS_S_i,"a",@progbits
	.sectionflags	@""
	.align	4
.nv.constant0._Z8layer1_wPiS_S_i:
	.zero		924


//--------------------- .nv.constant0._Z11warm_up_gpuv --------------------------
	.section	.nv.constant0._Z11warm_up_gpuv,"a",@progbits
	.sectionflags	@""
	.align	4
.nv.constant0._Z11warm_up_gpuv:
	.zero		896


//--------------------- SYMBOLS --------------------------

	.type		.nv.reservedSmem.offset0,@object
	.size		.nv.reservedSmem.offset0,0x4
